//
// Generated by NVIDIA NVVM Compiler
//
// Compiler Build ID: CL-36424714
// Cuda compilation tools, release 13.0, V13.0.88
// Based on NVVM 20.0.0
//

.version 9.0
.target sm_100
.address_size 64

	// .globl	_Z6kernelv
.extern .func  (.param .b32 func_retval0) vprintf
(
	.param .b64 vprintf_param_0,
	.param .b64 vprintf_param_1
)
;
.global .align 1 .b8 $str[58] = {84, 104, 114, 101, 97, 100, 32, 40, 120, 58, 32, 37, 100, 44, 32, 121, 58, 32, 37, 100, 44, 32, 122, 58, 32, 37, 100, 41, 32, 98, 108, 111, 99, 107, 32, 40, 120, 58, 32, 37, 100, 44, 32, 121, 58, 32, 37, 100, 44, 32, 122, 58, 32, 37, 100, 41, 10};

.visible .entry _Z6kernelv()
{
	.local .align 8 .b8 	__local_depot0[24];
	.reg .b64 	%SP;
	.reg .b64 	%SPL;
	.reg .b32 	%r<9>;
	.reg .b64 	%rd<5>;

	mov.u64 	%SPL, __local_depot0;
	cvta.local.u64 	%SP, %SPL;
	add.u64 	%rd1, %SP, 0;
	add.u64 	%rd2, %SPL, 0;
	mov.u32 	%r1, %tid.x;
	mov.u32 	%r2, %tid.y;
	mov.u32 	%r3, %tid.z;
	mov.u32 	%r4, %ctaid.x;
	mov.u32 	%r5, %ctaid.y;
	mov.u32 	%r6, %ctaid.z;
	st.local.v2.u32 	[%rd2], {%r1, %r2};
	st.local.v2.u32 	[%rd2+8], {%r3, %r4};
	st.local.v2.u32 	[%rd2+16], {%r5, %r6};
	mov.u64 	%rd3, $str;
	cvta.global.u64 	%rd4, %rd3;
	{ // callseq 0, 0
	.param .b64 param0;
	st.param.b64 	[param0], %rd4;
	.param .b64 param1;
	st.param.b64 	[param1], %rd1;
	.param .b32 retval0;
	call.uni (retval0), 
	vprintf, 
	(
	param0, 
	param1
	);
	ld.param.b32 	%r7, [retval0];
	} // callseq 0
	ret;

}


// ===== COMPILED SASS (sm_100) =====

	.target	sm_100

	.elftype	@"ET_EXEC"


//--------------------- .note.nv.tkinfo           --------------------------
	.section	.note.nv.tkinfo,"",@"SHT_NOTE"
	.sectionflags	@"SHF_NOTE_NV_TKINFO"
	.tkinfo
        /*0018*/ 	.word	0x00000002
        /*0030*/ 	.string	""
        /*0030*/ 	.string	"ptxas"
        /*0030*/ 	.string	"Cuda compilation tools, release 13.0, V13.0.88"
        /*0030*/ 	.string	"Build cuda_13.0.r13.0/compiler.36424714_0"
        /*0030*/ 	.string	"-arch sm_100 -m 64 "



//--------------------- .note.nv.cuinfo           --------------------------
	.section	.note.nv.cuinfo,"",@"SHT_NOTE"
	.sectionflags	@"SHF_NOTE_NV_CUINFO"
        /*0018*/ 	.short	0x0002
        /*001a*/ 	.short	0x0064
        /*001c*/ 	.short	0x0082
	.zero		2


//--------------------- .nv.info                  --------------------------
	.section	.nv.info,"",@"SHT_CUDA_INFO"
	.align	4


	//----- nvinfo : EIATTR_REGCOUNT
	.align		4
        /*0000*/ 	.byte	0x04, 0x2f
        /*0002*/ 	.short	(.L_2 - .L_1)
	.align		4
.L_1:
        /*0004*/ 	.word	index@(_Z6kernelv)
        /*0008*/ 	.word	0x00000018


	//----- nvinfo : EIATTR_FRAME_SIZE
	.align		4
.L_2:
        /*000c*/ 	.byte	0x04, 0x11
        /*000e*/ 	.short	(.L_4 - .L_3)
	.align		4
.L_3:
        /*0010*/ 	.word	index@(_Z6kernelv)
        /*0014*/ 	.word	0x00000018


	//----- nvinfo : EIATTR_MIN_STACK_SIZE
	.align		4
.L_4:
        /*0018*/ 	.byte	0x04, 0x12
        /*001a*/ 	.short	(.L_6 - .L_5)
	.align		4
.L_5:
        /*001c*/ 	.word	index@(_Z6kernelv)
        /*0020*/ 	.word	0x00000018
.L_6:


//--------------------- .nv.compat                --------------------------
	.section	.nv.compat,"",@"SHT_CUDA_COMPAT_INFO"
	.align	4
        /*0000*/ 	.byte	0x02, 0x09, 0x00, 0x00, 0x02, 0x02, 0x01, 0x00, 0x02, 0x05, 0x05, 0x00, 0x03, 0x07, 0x01, 0x01
        /*0010*/ 	.byte	0x02, 0x03, 0x00, 0x00, 0x02, 0x06, 0x01, 0x00, 0x04, 0x0b, 0x08, 0x00, 0x09, 0x00, 0x00, 0x00
        /*0020*/ 	.byte	0x00, 0x00, 0x00, 0x00


//--------------------- .nv.info._Z6kernelv       --------------------------
	.section	.nv.info._Z6kernelv,"",@"SHT_CUDA_INFO"
	.sectionflags	@""
	.align	4


	//----- nvinfo : EIATTR_CUDA_API_VERSION
	.align		4
        /*0000*/ 	.byte	0x04, 0x37
        /*0002*/ 	.short	(.L_8 - .L_7)
.L_7:
        /*0004*/ 	.word	0x00000082


	//----- nvinfo : EIATTR_SPARSE_MMA_MASK
	.align		4
.L_8:
        /*0008*/ 	.byte	0x03, 0x50
        /*000a*/ 	.short	0x0000


	//----- nvinfo : EIATTR_MAXREG_COUNT
	.align		4
        /*000c*/ 	.byte	0x03, 0x1b
        /*000e*/ 	.short	0x00ff


	//----- nvinfo : EIATTR_EXTERNS
	.align		4
        /*0010*/ 	.byte	0x04, 0x0f
        /*0012*/ 	.short	(.L_10 - .L_9)


	//   ....[0]....
	.align		4
.L_9:
        /*0014*/ 	.word	index@(vprintf)


	//----- nvinfo : EIATTR_MERCURY_ISA_VERSION
	.align		4
.L_10:
        /*0018*/ 	.byte	0x03, 0x5f
        /*001a*/ 	.short	0x0101


	//----- nvinfo : EIATTR_VRC_CTA_INIT_COUNT
	.align		4
        /*001c*/ 	.byte	0x02, 0x4a
	.zero		1
	.zero		1


	//----- nvinfo : EIATTR_SYSCALL_OFFSETS
	.align		4
        /*0020*/ 	.byte	0x04, 0x46
        /*0022*/ 	.short	(.L_12 - .L_11)


	//   ....[0]....
.L_11:
        /*0024*/ 	.word	0x00000150


	//----- nvinfo : EIATTR_EXIT_INSTR_OFFSETS
	.align		4
.L_12:
        /*0028*/ 	.byte	0x04, 0x1c
        /*002a*/ 	.short	(.L_14 - .L_13)


	//   ....[0]....
.L_13:
        /*002c*/ 	.word	0x00000160


	//----- nvinfo : EIATTR_SW_WAR
	.align		4
.L_14:
        /*0030*/ 	.byte	0x04, 0x36
        /*0032*/ 	.short	(.L_16 - .L_15)
.L_15:
        /*0034*/ 	.word	0x00000008
.L_16:


//--------------------- .nv.callgraph             --------------------------
	.section	.nv.callgraph,"",@"SHT_CUDA_CALLGRAPH"
	.align	4
	.sectionentsize	8
	.align		4
        /*0000*/ 	.word	0x00000000
	.align		4
        /*0004*/ 	.word	0xffffffff
	.align		4
        /*0008*/ 	.word	index@(_Z6kernelv)
	.align		4
        /*000c*/ 	.word	index@(vprintf)
	.align		4
        /*0010*/ 	.word	0x00000000
	.align		4
        /*0014*/ 	.word	0xfffffffe
	.align		4
        /*0018*/ 	.word	0x00000000
	.align		4
        /*001c*/ 	.word	0xfffffffd
	.align		4
        /*0020*/ 	.word	0x00000000
	.align		4
        /*0024*/ 	.word	0xfffffffc


//--------------------- .nv.constant4             --------------------------
	.section	.nv.constant4,"a",@progbits
	.align	8
	.align		8
.nv.constant4:
        /*0000*/ 	.dword	vprintf
	.align		8
        /*0008*/ 	.dword	$str


//--------------------- .text._Z6kernelv          --------------------------
	.section	.text._Z6kernelv,"ax",@progbits
	.align	128
        .global         _Z6kernelv
        .type           _Z6kernelv,@function
        .size           _Z6kernelv,(.L_x_2 - _Z6kernelv)
        .other          _Z6kernelv,@"STO_CUDA_ENTRY STV_DEFAULT"
_Z6kernelv:
.text._Z6kernelv:
[----:B------:R-:W0:Y:S01]  /*0000*/  LDC R1, c[0x0][0x37c] ;  /* 0x0000df00ff017b82 */ /* 0x000e220000000800 */
[----:B------:R-:W1:Y:S01]  /*0010*/  S2R R8, SR_TID.X ;  /* 0x0000000000087919 */ /* 0x000e620000002100 */
[----:B0-----:R-:W-:Y:S01]  /*0020*/  VIADD R1, R1, 0xffffffe8 ;  /* 0xffffffe801017836 */ /* 0x001fe20000000000 */
[----:B------:R-:W-:Y:S01]  /*0030*/  MOV R0, 0x0 ;  /* 0x0000000000007802 */ /* 0x000fe20000000f00 */
[----:B------:R-:W0:Y:S01]  /*0040*/  LDCU UR4, c[0x0][0x2f8] ;  /* 0x00005f00ff0477ac */ /* 0x000e220008000800 */
[----:B------:R-:W1:Y:S03]  /*0050*/  S2R R9, SR_TID.Y ;  /* 0x0000000000097919 */ /* 0x000e660000002200 */
[----:B------:R2:W3:Y:S01]  /*0060*/  LDC.64 R2, c[0x4][R0] ;  /* 0x0100000000027b82 */ /* 0x0004e20000000a00 */
[----:B------:R-:W4:Y:S01]  /*0070*/  LDCU.64 UR6, c[0x4][0x8] ;  /* 0x01000100ff0677ac */ /* 0x000f220008000a00 */
[----:B------:R-:W5:Y:S01]  /*0080*/  S2R R10, SR_TID.Z ;  /* 0x00000000000a7919 */ /* 0x000f620000002300 */
[----:B------:R-:W2:Y:S01]  /*0090*/  LDCU UR5, c[0x0][0x2fc] ;  /* 0x00005f80ff0577ac */ /* 0x000ea20008000800 */
[----:B------:R-:W5:Y:S01]  /*00a0*/  S2R R11, SR_CTAID.X ;  /* 0x00000000000b7919 */ /* 0x000f620000002500 */
[----:B------:R-:W5:Y:S01]  /*00b0*/  S2R R12, SR_CTAID.Y ;  /* 0x00000000000c7919 */ /* 0x000f620000002600 */
[----:B------:R-:W5:Y:S01]  /*00c0*/  S2R R13, SR_CTAID.Z ;  /* 0x00000000000d7919 */ /* 0x000f620000002700 */
[----:B0-----:R-:W-:Y:S01]  /*00d0*/  IADD3 R6, P0, PT, R1, UR4, RZ ;  /* 0x0000000401067c10 */ /* 0x001fe2000ff1e0ff */
[----:B----4-:R-:W-:Y:S01]  /*00e0*/  IMAD.U32 R4, RZ, RZ, UR6 ;  /* 0x00000006ff047e24 */ /* 0x010fe2000f8e00ff */
[----:B------:R-:W-:-:S03]  /*00f0*/  MOV R5, UR7 ;  /* 0x0000000700057c02 */ /* 0x000fc60008000f00 */
[----:B--2---:R-:W-:Y:S01]  /*0100*/  IMAD.X R7, RZ, RZ, UR5, P0 ;  /* 0x00000005ff077e24 */ /* 0x004fe200080e06ff */
[----:B-1----:R0:W-:Y:S04]  /*0110*/  STL.64 [R1], R8 ;  /* 0x0000000801007387 */ /* 0x0021e80000100a00 */
[----:B-----5:R0:W-:Y:S04]  /*0120*/  STL.64 [R1+0x8], R10 ;  /* 0x0000080a01007387 */ /* 0x0201e80000100a00 */
[----:B------:R0:W-:Y:S02]  /*0130*/  STL.64 [R1+0x10], R12 ;  /* 0x0000100c01007387 */ /* 0x0001e40000100a00 */
[----:B------:R-:W-:-:S07]  /*0140*/  LEPC R20, `(.L_x_0) ;  /* 0x000000001014794e */ /* 0x000fce0000000000 */
[----:B0--3--:R-:W-:Y:S05]  /*0150*/  CALL.ABS.NOINC R2 ;  /* 0x0000000002007343 */ /* 0x009fea0003c00000 */
.L_x_0:
[----:B------:R-:W-:Y:S05]  /*0160*/  EXIT ;  /* 0x000000000000794d */ /* 0x000fea0003800000 */
.L_x_1:
[----:B------:R-:W-:-:S00]  /*0170*/  BRA `(.L_x_1) ;  /* 0xfffffffc00fc7947 */ /* 0x000fc0000383ffff */
[----:B------:R-:W-:-:S00]  /*0180*/  NOP ;  /* 0x0000000000007918 */ /* 0x000fc00000000000 */
[----:B------:R-:W-:-:S00]  /*0190*/  NOP ;  /* 0x0000000000007918 */ /* 0x000fc00000000000 */
[----:B------:R-:W-:-:S00]  /*01a0*/  NOP ;  /* 0x0000000000007918 */ /* 0x000fc00000000000 */
[----:B------:R-:W-:-:S00]  /*01b0*/  NOP ;  /* 0x0000000000007918 */ /* 0x000fc00000000000 */
[----:B------:R-:W-:-:S00]  /*01c0*/  NOP ;  /* 0x0000000000007918 */ /* 0x000fc00000000000 */
[----:B------:R-:W-:-:S00]  /*01d0*/  NOP ;  /* 0x0000000000007918 */ /* 0x000fc00000000000 */
[----:B------:R-:W-:-:S00]  /*01e0*/  NOP ;  /* 0x0000000000007918 */ /* 0x000fc00000000000 */
[----:B------:R-:W-:-:S00]  /*01f0*/  NOP ;  /* 0x0000000000007918 */ /* 0x000fc00000000000 */
.L_x_2:


//--------------------- .nv.global.init           --------------------------
	.section	.nv.global.init,"aw",@progbits
.nv.global.init:
	.type		$str,@object
	.size		$str,(.L_0 - $str)
$str:
        /*0000*/ 	.byte	0x54, 0x68, 0x72, 0x65, 0x61, 0x64, 0x20, 0x28, 0x78, 0x3a, 0x20, 0x25, 0x64, 0x2c, 0x20, 0x79
        /*0010*/ 	.byte	0x3a, 0x20, 0x25, 0x64, 0x2c, 0x20, 0x7a, 0x3a, 0x20, 0x25, 0x64, 0x29, 0x20, 0x62, 0x6c, 0x6f
        /*0020*/ 	.byte	0x63, 0x6b, 0x20, 0x28, 0x78, 0x3a, 0x20, 0x25, 0x64, 0x2c, 0x20, 0x79, 0x3a, 0x20, 0x25, 0x64
        /*0030*/ 	.byte	0x2c, 0x20, 0x7a, 0x3a, 0x20, 0x25, 0x64, 0x29, 0x0a, 0x00
.L_0:


//--------------------- .nv.shared.reserved.0     --------------------------
	.section	.nv.shared.reserved.0,"aw",@nobits
	.weak		__nv_reservedSMEM_offset_0_alias
	.size		__nv_reservedSMEM_offset_0_alias, 0, 64
	.other		__nv_reservedSMEM_offset_0_alias,@"STO_CUDA_RESERVED_SHARED STV_DEFAULT"
__nv_reservedSMEM_offset_0_alias:
	.zero		0
	.zero		64


//--------------------- .nv.constant0._Z6kernelv  --------------------------
	.section	.nv.constant0._Z6kernelv,"a",@progbits
	.sectionflags	@""
	.align	4
.nv.constant0._Z6kernelv:
	.zero		896


//--------------------- SYMBOLS --------------------------

	.type		.nv.reservedSmem.offset0,@object
	.size		.nv.reservedSmem.offset0,0x4
	.type		vprintf,@function
